	.headerflags	@"EF_CUDA_TEXMODE_UNIFIED EF_CUDA_64BIT_ADDRESS EF_CUDA_ACCELERATORS EF_CUDA_SM90 EF_CUDA_VIRTUAL_SM(EF_CUDA_SM90)"
	.elftype	@"ET_EXEC"


//--------------------- .nv.info                  --------------------------
	.section	.nv.info,"",@"SHT_CUDA_INFO"
	.align	4


	//----- nvinfo : EIATTR_REGCOUNT
	.align		4
        /*0000*/ 	.byte	0x04, 0x2f
        /*0002*/ 	.short	(.L_2 - .L_1)
	.align		4
.L_1:
        /*0004*/ 	.word	index@(triton_poi_fused_add_native_group_norm_relu_41)
        /*0008*/ 	.word	0x00000020


	//----- nvinfo : EIATTR_MIN_STACK_SIZE
	.align		4
.L_2:
        /*000c*/ 	.byte	0x04, 0x12
        /*000e*/ 	.short	(.L_4 - .L_3)
	.align		4
.L_3:
        /*0010*/ 	.word	index@(triton_poi_fused_add_native_group_norm_relu_41)
        /*0014*/ 	.word	0x00000000


	//----- nvinfo : EIATTR_FRAME_SIZE
	.align		4
.L_4:
        /*0018*/ 	.byte	0x04, 0x11
        /*001a*/ 	.short	(.L_6 - .L_5)
	.align		4
.L_5:
        /*001c*/ 	.word	index@(triton_poi_fused_add_native_group_norm_relu_41)
        /*0020*/ 	.word	0x00000000


	//----- nvinfo : EIATTR_MIN_STACK_SIZE
	.align		4
.L_6:
        /*0024*/ 	.byte	0x04, 0x12
        /*0026*/ 	.short	(.L_8 - .L_7)
	.align		4
.L_7:
        /*0028*/ 	.word	index@(triton_poi_fused_add_native_group_norm_relu_41)
        /*002c*/ 	.word	0x00000000
.L_8:


//--------------------- .nv.info.triton_poi_fused_add_native_group_norm_relu_41 --------------------------
	.section	.nv.info.triton_poi_fused_add_native_group_norm_relu_41,"",@"SHT_CUDA_INFO"
	.sectionflags	@""
	.align	4


	//----- nvinfo : EIATTR_CUDA_API_VERSION
	.align		4
        /*0000*/ 	.byte	0x04, 0x37
        /*0002*/ 	.short	(.L_10 - .L_9)
.L_9:
        /*0004*/ 	.word	0x0000007c


	//----- nvinfo : EIATTR_KPARAM_INFO
	.align		4
.L_10:
        /*0008*/ 	.byte	0x04, 0x17
        /*000a*/ 	.short	(.L_12 - .L_11)
.L_11:
        /*000c*/ 	.word	0x00000000
        /*0010*/ 	.short	0x0008
        /*0012*/ 	.short	0x003c
        /*0014*/ 	.byte	0x00, 0xf0, 0x11, 0x00


	//----- nvinfo : EIATTR_KPARAM_INFO
	.align		4
.L_12:
        /*0018*/ 	.byte	0x04, 0x17
        /*001a*/ 	.short	(.L_14 - .L_13)
.L_13:
        /*001c*/ 	.word	0x00000000
        /*0020*/ 	.short	0x0007
        /*0022*/ 	.short	0x0038
        /*0024*/ 	.byte	0x00, 0xf0, 0x11, 0x00


	//----- nvinfo : EIATTR_KPARAM_INFO
	.align		4
.L_14:
        /*0028*/ 	.byte	0x04, 0x17
        /*002a*/ 	.short	(.L_16 - .L_15)
.L_15:
        /*002c*/ 	.word	0x00000000
        /*0030*/ 	.short	0x0006
        /*0032*/ 	.short	0x0030
        /*0034*/ 	.byte	0x00, 0xf4, 0x21, 0x00


	//----- nvinfo : EIATTR_KPARAM_INFO
	.align		4
.L_16:
        /*0038*/ 	.byte	0x04, 0x17
        /*003a*/ 	.short	(.L_18 - .L_17)
.L_17:
        /*003c*/ 	.word	0x00000000
        /*0040*/ 	.short	0x0005
        /*0042*/ 	.short	0x0028
        /*0044*/ 	.byte	0x00, 0xf4, 0x21, 0x00


	//----- nvinfo : EIATTR_KPARAM_INFO
	.align		4
.L_18:
        /*0048*/ 	.byte	0x04, 0x17
        /*004a*/ 	.short	(.L_20 - .L_19)
.L_19:
        /*004c*/ 	.word	0x00000000
        /*0050*/ 	.short	0x0004
        /*0052*/ 	.short	0x0020
        /*0054*/ 	.byte	0x00, 0xf4, 0x21, 0x00


	//----- nvinfo : EIATTR_KPARAM_INFO
	.align		4
.L_20:
        /*0058*/ 	.byte	0x04, 0x17
        /*005a*/ 	.short	(.L_22 - .L_21)
.L_21:
        /*005c*/ 	.word	0x00000000
        /*0060*/ 	.short	0x0003
        /*0062*/ 	.short	0x0018
        /*0064*/ 	.byte	0x00, 0xf4, 0x21, 0x00


	//----- nvinfo : EIATTR_KPARAM_INFO
	.align		4
.L_22:
        /*0068*/ 	.byte	0x04, 0x17
        /*006a*/ 	.short	(.L_24 - .L_23)
.L_23:
        /*006c*/ 	.word	0x00000000
        /*0070*/ 	.short	0x0002
        /*0072*/ 	.short	0x0010
        /*0074*/ 	.byte	0x00, 0xf4, 0x21, 0x00


	//----- nvinfo : EIATTR_KPARAM_INFO
	.align		4
.L_24:
        /*0078*/ 	.byte	0x04, 0x17
        /*007a*/ 	.short	(.L_26 - .L_25)
.L_25:
        /*007c*/ 	.word	0x00000000
        /*0080*/ 	.short	0x0001
        /*0082*/ 	.short	0x0008
        /*0084*/ 	.byte	0x00, 0xf4, 0x21, 0x00


	//----- nvinfo : EIATTR_KPARAM_INFO
	.align		4
.L_26:
        /*0088*/ 	.byte	0x04, 0x17
        /*008a*/ 	.short	(.L_28 - .L_27)
.L_27:
        /*008c*/ 	.word	0x00000000
        /*0090*/ 	.short	0x0000
        /*0092*/ 	.short	0x0000
        /*0094*/ 	.byte	0x00, 0xf4, 0x21, 0x00


	//----- nvinfo : EIATTR_SPARSE_MMA_MASK
	.align		4
.L_28:
        /*0098*/ 	.byte	0x03, 0x50
        /*009a*/ 	.short	0x0000


	//----- nvinfo : EIATTR_MAXREG_COUNT
	.align		4
        /*009c*/ 	.byte	0x03, 0x1b
        /*009e*/ 	.short	0x00ff


	//----- nvinfo : EIATTR_EXIT_INSTR_OFFSETS
	.align		4
        /*00a0*/ 	.byte	0x04, 0x1c
        /*00a2*/ 	.short	(.L_30 - .L_29)


	//   ....[0]....
.L_29:
        /*00a4*/ 	.word	0x000005b0


	//   ....[1]....
        /*00a8*/ 	.word	0x00000680


	//----- nvinfo : EIATTR_REQNTID
	.align		4
.L_30:
        /*00ac*/ 	.byte	0x04, 0x10
        /*00ae*/ 	.short	(.L_32 - .L_31)
.L_31:
        /*00b0*/ 	.word	0x00000080
        /*00b4*/ 	.word	0x00000001
        /*00b8*/ 	.word	0x00000001


	//----- nvinfo : EIATTR_CBANK_PARAM_SIZE
	.align		4
.L_32:
        /*00bc*/ 	.byte	0x03, 0x19
        /*00be*/ 	.short	0x0040


	//----- nvinfo : EIATTR_PARAM_CBANK
	.align		4
        /*00c0*/ 	.byte	0x04, 0x0a
        /*00c2*/ 	.short	(.L_34 - .L_33)
	.align		4
.L_33:
        /*00c4*/ 	.word	index@(.nv.constant0.triton_poi_fused_add_native_group_norm_relu_41)
        /*00c8*/ 	.short	0x0210
        /*00ca*/ 	.short	0x0040


	//----- nvinfo : EIATTR_SW_WAR
	.align		4
.L_34:
        /*00cc*/ 	.byte	0x04, 0x36
        /*00ce*/ 	.short	(.L_36 - .L_35)
.L_35:
        /*00d0*/ 	.word	0x00000008
.L_36:


//--------------------- .nv.callgraph             --------------------------
	.section	.nv.callgraph,"",@"SHT_CUDA_CALLGRAPH"
	.align	4
	.sectionentsize	8
	.align		4
        /*0000*/ 	.word	0x00000000
	.align		4
        /*0004*/ 	.word	0xffffffff
	.align		4
        /*0008*/ 	.word	0x00000000
	.align		4
        /*000c*/ 	.word	0xfffffffe
	.align		4
        /*0010*/ 	.word	0x00000000
	.align		4
        /*0014*/ 	.word	0xfffffffd
	.align		4
        /*0018*/ 	.word	0x00000000
	.align		4
        /*001c*/ 	.word	0xfffffffc


//--------------------- .nv.constant4             --------------------------
	.section	.nv.constant4,"a",@progbits
	.align	8
	.align		8
.nv.constant4:
        /*0000*/ 	.dword	_$_str


//--------------------- .text.triton_poi_fused_add_native_group_norm_relu_41 --------------------------
	.section	.text.triton_poi_fused_add_native_group_norm_relu_41,"ax",@progbits
	.sectionflags	@"SHF_BARRIERS=1"
	.align	128
        .global         triton_poi_fused_add_native_group_norm_relu_41
        .type           triton_poi_fused_add_native_group_norm_relu_41,@function
        .size           triton_poi_fused_add_native_group_norm_relu_41,(.L_x_1 - triton_poi_fused_add_native_group_norm_relu_41)
        .other          triton_poi_fused_add_native_group_norm_relu_41,@"STO_CUDA_ENTRY STV_DEFAULT"
triton_poi_fused_add_native_group_norm_relu_41:
.text.triton_poi_fused_add_native_group_norm_relu_41:
[----:B------:R-:W0:Y:S01]  /*0000*/  LDC R1, c[0x0][0x28] ;  /* 0x00000a00ff017b82 */ /* 0x000e220000000800 */
[----:B------:R-:W1:Y:S07]  /*0010*/  S2R R2, SR_TID.X ;  /* 0x0000000000027919 */ /* 0x000e6e0000002100 */
[----:B------:R-:W2:Y:S01]  /*0020*/  LDC.64 R28, c[0x0][0x220] ;  /* 0x00008800ff1c7b82 */ /* 0x000ea20000000a00 */
[----:B------:R-:W-:Y:S01]  /*0030*/  ULDC.64 UR6, c[0x0][0x208] ;  /* 0x0000820000067ab9 */ /* 0x000fe20000000a00 */
[----:B------:R-:W3:Y:S01]  /*0040*/  S2R R0, SR_CTAID.Y ;  /* 0x0000000000007919 */ /* 0x000ee20000002600 */
[----:B------:R-:W4:Y:S05]  /*0050*/  S2R R4, SR_CTAID.X ;  /* 0x0000000000047919 */ /* 0x000f2a0000002500 */
[----:B------:R-:W5:Y:S08]  /*0060*/  LDC.64 R24, c[0x0][0x218] ;  /* 0x00008600ff187b82 */ /* 0x000f700000000a00 */
[----:B------:R-:W2:Y:S08]  /*0070*/  LDC.64 R18, c[0x0][0x210] ;  /* 0x00008400ff127b82 */ /* 0x000eb00000000a00 */
[----:B------:R-:W5:Y:S01]  /*0080*/  LDC.64 R14, c[0x0][0x228] ;  /* 0x00008a00ff0e7b82 */ /* 0x000f620000000a00 */
[----:B-1----:R-:W-:Y:S01]  /*0090*/  SHF.R.U32.HI R3, RZ, 0x3, R2 ;  /* 0x00000003ff037819 */ /* 0x002fe20000011602 */
[----:B------:R-:W-:-:S06]  /*00a0*/  IMAD.SHL.U32 R6, R2, 0x2, RZ ;  /* 0x0000000202067824 */ /* 0x000fcc00078e00ff */
[----:B------:R-:W1:Y:S01]  /*00b0*/  LDC.64 R16, c[0x0][0x230] ;  /* 0x00008c00ff107b82 */ /* 0x000e620000000a00 */
[----:B---3--:R-:W-:Y:S01]  /*00c0*/  IMAD.SHL.U32 R7, R0, 0x10, RZ ;  /* 0x0000001000077824 */ /* 0x008fe200078e00ff */
[----:B------:R-:W-:Y:S02]  /*00d0*/  SHF.R.S32.HI R5, RZ, 0x1b, R0 ;  /* 0x0000001bff057819 */ /* 0x000fe40000011400 */
[----:B------:R-:W-:Y:S01]  /*00e0*/  SGXT.U32 R0, R3, 0x4 ;  /* 0x000000040300781a */ /* 0x000fe20000000000 */
[----:B----4-:R-:W-:Y:S01]  /*00f0*/  IMAD.SHL.U32 R3, R4, 0x10, RZ ;  /* 0x0000001004037824 */ /* 0x010fe200078e00ff */
[----:B------:R-:W-:Y:S02]  /*0100*/  SGXT R5, R5, 0x1 ;  /* 0x000000010505781a */ /* 0x000fe40000000200 */
[----:B------:R-:W3:Y:S01]  /*0110*/  LDC.64 R10, c[0x0][0x238] ;  /* 0x00008e00ff0a7b82 */ /* 0x000ee20000000a00 */
[----:B------:R-:W-:Y:S02]  /*0120*/  LOP3.LUT R8, R7, R0, RZ, 0xfc, !PT ;  /* 0x0000000007087212 */ /* 0x000fe400078efcff */
[----:B------:R-:W-:-:S02]  /*0130*/  LOP3.LUT R6, R6, 0xe, RZ, 0xc0, !PT ;  /* 0x0000000e06067812 */ /* 0x000fc400078ec0ff */
[----:B------:R-:W-:Y:S02]  /*0140*/  LEA.HI R5, R5, R8, RZ, 0x2 ;  /* 0x0000000805057211 */ /* 0x000fe400078f10ff */
[----:B------:R-:W-:Y:S02]  /*0150*/  SHF.R.S32.HI R4, RZ, 0x1b, R4 ;  /* 0x0000001bff047819 */ /* 0x000fe40000011404 */
[----:B------:R-:W-:Y:S01]  /*0160*/  LOP3.LUT R21, R3, R6, RZ, 0xfc, !PT ;  /* 0x0000000603157212 */ /* 0x000fe200078efcff */
[----:B------:R-:W-:Y:S01]  /*0170*/  IMAD.SHL.U32 R5, R5, 0x8, RZ ;  /* 0x0000000805057824 */ /* 0x000fe200078e00ff */
[----:B------:R-:W-:Y:S02]  /*0180*/  SGXT R4, R4, 0x1 ;  /* 0x000000010404781a */ /* 0x000fe40000000200 */
[----:B------:R-:W-:Y:S02]  /*0190*/  ISETP.GE.AND P1, PT, R21, 0x800, PT ;  /* 0x000008001500780c */ /* 0x000fe40003f26270 */
[----:B------:R-:W-:-:S02]  /*01a0*/  LEA.HI R4, R4, R21, RZ, 0x6 ;  /* 0x0000001504047211 */ /* 0x000fc400078f30ff */
[----:B------:R-:W-:Y:S02]  /*01b0*/  LOP3.LUT R5, R5, 0xffffffe0, RZ, 0xc0, !PT ;  /* 0xffffffe005057812 */ /* 0x000fe400078ec0ff */
[----:B------:R-:W-:Y:S02]  /*01c0*/  ISETP.LT.AND P0, PT, R8, 0x10, !P1 ;  /* 0x000000100800780c */ /* 0x000fe40004f01270 */
[----:B------:R-:W-:Y:S02]  /*01d0*/  LEA.HI.SX32 R9, R4, R5, 0x1a ;  /* 0x0000000504097211 */ /* 0x000fe400078fd2ff */
[----:B------:R-:W-:-:S03]  /*01e0*/  CS2R R4, SRZ ;  /* 0x0000000000047805 */ /* 0x000fc6000001ff00 */
[----:B--2---:R-:W-:-:S06]  /*01f0*/  IMAD.WIDE R28, R9, 0x4, R28 ;  /* 0x00000004091c7825 */ /* 0x004fcc00078e021c */
[----:B------:R-:W2:Y:S04]  /*0200*/  @P0 LDG.E.EL R5, desc[UR6][R28.64] ;  /* 0x000000061c050981 */ /* 0x000ea8000c2e1900 */
[----:B------:R-:W4:Y:S01]  /*0210*/  @P0 LDG.E.EL R4, desc[UR6][R28.64] ;  /* 0x000000061c040981 */ /* 0x000f22000c2e1900 */
[----:B------:R-:W-:Y:S01]  /*0220*/  IMAD R8, R8, 0x800, R21 ;  /* 0x0000080008087824 */ /* 0x000fe200078e0215 */
[----:B------:R-:W-:Y:S01]  /*0230*/  CS2R R12, SRZ ;  /* 0x00000000000c7805 */ /* 0x000fe2000001ff00 */
[----:B-----5:R-:W-:-:S04]  /*0240*/  IMAD.WIDE R24, R9, 0x4, R24 ;  /* 0x0000000409187825 */ /* 0x020fc800078e0218 */
[----:B------:R-:W-:Y:S02]  /*0250*/  IMAD.MOV.U32 R9, RZ, RZ, RZ ;  /* 0x000000ffff097224 */ /* 0x000fe400078e00ff */
[----:B------:R-:W-:Y:S02]  /*0260*/  IMAD.MOV.U32 R22, RZ, RZ, RZ ;  /* 0x000000ffff167224 */ /* 0x000fe400078e00ff */
[C---:B0-----:R-:W-:Y:S02]  /*0270*/  IMAD.WIDE R26, R8.reuse, 0x4, R18 ;  /* 0x00000004081a7825 */ /* 0x041fe400078e0212 */
[----:B------:R-:W5:Y:S01]  /*0280*/  @P0 LDG.E.EL R9, desc[UR6][R24.64] ;  /* 0x0000000618090981 */ /* 0x000f62000c2e1900 */
[----:B------:R-:W-:Y:S01]  /*0290*/  CS2R R18, SRZ ;  /* 0x0000000000127805 */ /* 0x000fe2000001ff00 */
[C---:B------:R-:W-:Y:S02]  /*02a0*/  IMAD.WIDE R14, R21.reuse, 0x4, R14 ;  /* 0x00000004150e7825 */ /* 0x040fe400078e020e */
[----:B------:R-:W5:Y:S02]  /*02b0*/  @P0 LDG.E.EL.64 R12, desc[UR6][R26.64] ;  /* 0x000000061a0c0981 */ /* 0x000f64000c2e1b00 */
[----:B-1----:R-:W-:Y:S01]  /*02c0*/  IMAD.WIDE R16, R21, 0x4, R16 ;  /* 0x0000000415107825 */ /* 0x002fe200078e0210 */
[----:B------:R-:W-:Y:S01]  /*02d0*/  CS2R R20, SRZ ;  /* 0x0000000000147805 */ /* 0x000fe2000001ff00 */
[----:B------:R0:W5:Y:S02]  /*02e0*/  @P0 LDG.E.EL R22, desc[UR6][R24.64] ;  /* 0x0000000618160981 */ /* 0x000164000c2e1900 */
[----:B---3--:R-:W-:-:S02]  /*02f0*/  IMAD.WIDE R10, R8, 0x4, R10 ;  /* 0x00000004080a7825 */ /* 0x008fc400078e020a */
[----:B------:R-:W3:Y:S04]  /*0300*/  @!P1 LDG.E.EL.64 R18, desc[UR6][R14.64] ;  /* 0x000000060e129981 */ /* 0x000ee8000c2e1b00 */
[----:B------:R-:W3:Y:S01]  /*0310*/  @!P1 LDG.E.EL.64 R20, desc[UR6][R16.64] ;  /* 0x0000000610149981 */ /* 0x000ee2000c2e1b00 */
[----:B0-----:R-:W-:-:S06]  /*0320*/  CS2R R24, SRZ ;  /* 0x0000000000187805 */ /* 0x001fcc000001ff00 */
[----:B------:R0:W3:Y:S01]  /*0330*/  @P0 LDG.E.EL.64 R24, desc[UR6][R10.64] ;  /* 0x000000060a180981 */ /* 0x0000e2000c2e1b00 */
[----:B------:R-:W-:Y:S01]  /*0340*/  IMAD.MOV.U32 R8, RZ, RZ, 0x3b800000 ;  /* 0x3b800000ff087424 */ /* 0x000fe200078e00ff */
[----:B------:R-:W1:Y:S01]  /*0350*/  S2UR UR5, SR_CgaCtaId ;  /* 0x00000000000579c3 */ /* 0x000e620000008800 */
[----:B------:R-:W-:Y:S01]  /*0360*/  UMOV UR4, 0x400 ;  /* 0x0000040000047882 */ /* 0x000fe20000000000 */
[----:B------:R-:W-:Y:S01]  /*0370*/  LOP3.LUT R3, R3, R0, RZ, 0xfc, !PT ;  /* 0x0000000003037212 */ /* 0x000fe200078efcff */
[----:B-1----:R-:W-:Y:S01]  /*0380*/  UPRMT UR4, UR5, 0x654, UR4 ;  /* 0x0000065405047896 */ /* 0x002fe20008000004 */
[----:B------:R-:W-:Y:S02]  /*0390*/  LOP3.LUT R6, R7, R6, RZ, 0xfc, !PT ;  /* 0x0000000607067212 */ /* 0x000fe400078efcff */
[----:B------:R-:W-:-:S04]  /*03a0*/  ISETP.GE.AND P0, PT, R3, 0x800, PT ;  /* 0x000008000300780c */ /* 0x000fc80003f06270 */
[----:B------:R-:W-:Y:S01]  /*03b0*/  ISETP.LT.AND P0, PT, R6, 0x10, !P0 ;  /* 0x000000100600780c */ /* 0x000fe20004701270 */
[-C--:B--2---:R-:W-:Y:S01]  /*03c0*/  FFMA R5, R5, R8.reuse, 9.9999997473787516356e-06 ;  /* 0x3727c5ac05057423 */ /* 0x084fe20000000008 */
[----:B----4-:R-:W-:-:S05]  /*03d0*/  FFMA R4, R4, R8, 9.9999997473787516356e-06 ;  /* 0x3727c5ac04047423 */ /* 0x010fca0000000008 */
[----:B------:R-:W1:Y:S08]  /*03e0*/  MUFU.RSQ R5, R5 ;  /* 0x0000000500057308 */ /* 0x000e700000001400 */
[----:B------:R-:W2:Y:S01]  /*03f0*/  MUFU.RSQ R4, R4 ;  /* 0x0000000400047308 */ /* 0x000ea20000001400 */
[----:B------:R-:W-:Y:S02]  /*0400*/  IMAD.SHL.U32 R8, R2, 0x20, RZ ;  /* 0x0000002002087824 */ /* 0x000fe400078e00ff */
[----:B-----5:R-:W-:-:S03]  /*0410*/  FADD R12, -R9, R12 ;  /* 0x0000000c090c7221 */ /* 0x020fc60000000100 */
[----:B0-----:R-:W-:Y:S01]  /*0420*/  LOP3.LUT R11, R8, 0xe0, RZ, 0xc0, !PT ;  /* 0x000000e0080b7812 */ /* 0x001fe200078ec0ff */
[----:B------:R-:W-:Y:S01]  /*0430*/  FADD R13, -R22, R13 ;  /* 0x0000000d160d7221 */ /* 0x000fe20000000100 */
[----:B-1----:R-:W-:-:S03]  /*0440*/  FMUL R9, R5, R12 ;  /* 0x0000000c05097220 */ /* 0x002fc60000400000 */
[----:B--2---:R-:W-:Y:S01]  /*0450*/  FMUL R8, R4, R13 ;  /* 0x0000000d04087220 */ /* 0x004fe20000400000 */
[----:B------:R-:W-:Y:S01]  /*0460*/  LOP3.LUT R5, R11, 0x10, RZ, 0xfc, !PT ;  /* 0x000000100b057812 */ /* 0x000fe200078efcff */
[----:B---3--:R-:W-:Y:S02]  /*0470*/  FFMA R9, R9, R18, R20 ;  /* 0x0000001209097223 */ /* 0x008fe40000000014 */
[----:B------:R-:W-:Y:S01]  /*0480*/  FFMA R8, R8, R19, R21 ;  /* 0x0000001308087223 */ /* 0x000fe20000000015 */
[C---:B------:R-:W-:Y:S02]  /*0490*/  LOP3.LUT R0, R11.reuse, R0, RZ, 0xfc, !PT ;  /* 0x000000000b007212 */ /* 0x040fe400078efcff */
[----:B------:R-:W-:Y:S02]  /*04a0*/  LEA.HI R11, R11, UR4, RZ, 0x1f ;  /* 0x000000040b0b7c11 */ /* 0x000fe4000f8ff8ff */
[----:B------:R-:W-:Y:S02]  /*04b0*/  LEA.HI R5, R5, UR4, RZ, 0x1f ;  /* 0x0000000405057c11 */ /* 0x000fe4000f8ff8ff */
[C---:B------:R-:W-:Y:S01]  /*04c0*/  FSETP.GEU.AND P1, PT, R9.reuse, -R24, PT ;  /* 0x800000180900720b */ /* 0x040fe20003f2e000 */
[----:B------:R-:W-:Y:S01]  /*04d0*/  FADD R9, R9, R24 ;  /* 0x0000001809097221 */ /* 0x000fe20000000000 */
[C---:B------:R-:W-:Y:S01]  /*04e0*/  FSETP.GEU.AND P2, PT, R8.reuse, -R25, PT ;  /* 0x800000190800720b */ /* 0x040fe20003f4e000 */
[----:B------:R-:W-:Y:S01]  /*04f0*/  FADD R8, R8, R25 ;  /* 0x0000001908087221 */ /* 0x000fe20000000000 */
[----:B------:R-:W-:-:S02]  /*0500*/  IMAD R4, R0, 0x4, R11 ;  /* 0x0000000400047824 */ /* 0x000fc400078e020b */
[----:B------:R-:W-:Y:S01]  /*0510*/  FSEL R9, R9, RZ, P1 ;  /* 0x000000ff09097208 */ /* 0x000fe20000800000 */
[----:B------:R-:W-:Y:S01]  /*0520*/  IMAD R5, R0, 0x4, R5 ;  /* 0x0000000400057824 */ /* 0x000fe200078e0205 */
[----:B------:R-:W-:-:S03]  /*0530*/  FSEL R8, R8, RZ, P2 ;  /* 0x000000ff08087208 */ /* 0x000fc60001000000 */
[----:B------:R0:W-:Y:S04]  /*0540*/  STS [R4], R9 ;  /* 0x0000000904007388 */ /* 0x0001e80000000800 */
[----:B------:R0:W-:Y:S01]  /*0550*/  STS [R5+0x40], R8 ;  /* 0x0000400805007388 */ /* 0x0001e20000000800 */
[C---:B------:R-:W-:Y:S01]  /*0560*/  IMAD.SHL.U32 R0, R2.reuse, 0x8, RZ ;  /* 0x0000000802007824 */ /* 0x040fe200078e00ff */
[----:B------:R-:W-:-:S04]  /*0570*/  LOP3.LUT R2, R2, 0x78, RZ, 0xc0, !PT ;  /* 0x0000007802027812 */ /* 0x000fc800078ec0ff */
[----:B------:R-:W-:-:S04]  /*0580*/  LOP3.LUT R7, R0, 0x3f8, RZ, 0xc0, !PT ;  /* 0x000003f800077812 */ /* 0x000fc800078ec0ff */
[----:B------:R-:W-:Y:S01]  /*0590*/  IADD3 R0, R7, UR4, R2 ;  /* 0x0000000407007c10 */ /* 0x000fe2000fffe002 */
[----:B------:R-:W-:Y:S06]  /*05a0*/  BAR.SYNC.DEFER_BLOCKING 0x0 ;  /* 0x0000000000007b1d */ /* 0x000fec0000010000 */
[----:B0-----:R-:W-:Y:S05]  /*05b0*/  @!P0 EXIT ;  /* 0x000000000000894d */ /* 0x001fea0003800000 */
[----:B------:R-:W0:Y:S01]  /*05c0*/  LDS.64 R10, [R0] ;  /* 0x00000000000a7984 */ /* 0x000e220000000a00 */
[----:B------:R-:W-:Y:S01]  /*05d0*/  SHF.R.S32.HI R7, RZ, 0x1f, R6 ;  /* 0x0000001fff077819 */ /* 0x000fe20000011406 */
[----:B------:R-:W1:Y:S03]  /*05e0*/  LDC.64 R4, c[0x0][0x240] ;  /* 0x00009000ff047b82 */ /* 0x000e660000000a00 */
[----:B------:R-:W-:-:S04]  /*05f0*/  LEA.HI R7, R7, R6, RZ, 0x2 ;  /* 0x0000000607077211 */ /* 0x000fc800078f10ff */
[C---:B------:R-:W-:Y:S01]  /*0600*/  LOP3.LUT R9, R7.reuse, 0xfffffffc, RZ, 0xc0, !PT ;  /* 0xfffffffc07097812 */ /* 0x040fe200078ec0ff */
[----:B------:R-:W-:-:S04]  /*0610*/  IMAD.SHL.U32 R7, R7, 0x800, RZ ;  /* 0x0000080007077824 */ /* 0x000fc800078e00ff */
[----:B------:R-:W-:Y:S01]  /*0620*/  IMAD.IADD R6, R6, 0x1, -R9 ;  /* 0x0000000106067824 */ /* 0x000fe200078e0a09 */
[----:B------:R-:W-:-:S03]  /*0630*/  LOP3.LUT R7, R7, 0xffffe000, RZ, 0xc0, !PT ;  /* 0xffffe00007077812 */ /* 0x000fc600078ec0ff */
[----:B------:R-:W-:-:S04]  /*0640*/  IMAD R6, R3, 0x4, R6 ;  /* 0x0000000403067824 */ /* 0x000fc800078e0206 */
[----:B------:R-:W-:-:S04]  /*0650*/  IMAD.IADD R3, R6, 0x1, R7 ;  /* 0x0000000106037824 */ /* 0x000fc800078e0207 */
[----:B-1----:R-:W-:-:S05]  /*0660*/  IMAD.WIDE R2, R3, 0x4, R4 ;  /* 0x0000000403027825 */ /* 0x002fca00078e0204 */
[----:B0-----:R-:W-:Y:S01]  /*0670*/  STG.E.64 desc[UR6][R2.64], R10 ;  /* 0x0000000a02007986 */ /* 0x001fe2000c101b06 */
[----:B------:R-:W-:Y:S05]  /*0680*/  EXIT ;  /* 0x000000000000794d */ /* 0x000fea0003800000 */
.L_x_0:
[----:B------:R-:W-:-:S00]  /*0690*/  BRA `(.L_x_0) ;  /* 0xfffffffc00fc7947 */ /* 0x000fc0000383ffff */
[----:B------:R-:W-:-:S00]  /*06a0*/  NOP ;  /* 0x0000000000007918 */ /* 0x000fc00000000000 */
        /* <DEDUP_REMOVED lines=13> */
.L_x_1:


//--------------------- .nv.global.init           --------------------------
	.section	.nv.global.init,"aw",@progbits
.nv.global.init:
	.type		_$_str,@object
	.size		_$_str,(.L_0 - _$_str)
_$_str:
        /*0000*/ 	.byte	0x5f, 0x5f, 0x43, 0x55, 0x44, 0x41, 0x5f, 0x46, 0x54, 0x5a, 0x00
.L_0:


//--------------------- .nv.shared.triton_poi_fused_add_native_group_norm_relu_41 --------------------------
	.section	.nv.shared.triton_poi_fused_add_native_group_norm_relu_41,"aw",@nobits
	.sectionflags	@""
	.align	16
	.zero		1024


//--------------------- .nv.constant0.triton_poi_fused_add_native_group_norm_relu_41 --------------------------
	.section	.nv.constant0.triton_poi_fused_add_native_group_norm_relu_41,"a",@progbits
	.sectionflags	@""
	.align	4
.nv.constant0.triton_poi_fused_add_native_group_norm_relu_41:
	.zero		592
